	.headerflags	@"EF_CUDA_TEXMODE_UNIFIED EF_CUDA_64BIT_ADDRESS EF_CUDA_ACCELERATORS EF_CUDA_SM90 EF_CUDA_VIRTUAL_SM(EF_CUDA_SM90)"
	.elftype	@"ET_EXEC"


//--------------------- .nv.info                  --------------------------
	.section	.nv.info,"",@"SHT_CUDA_INFO"
	.align	4


	//----- nvinfo : EIATTR_REGCOUNT
	.align		4
        /*0000*/ 	.byte	0x04, 0x2f
        /*0002*/ 	.short	(.L_1 - .L_0)
	.align		4
.L_0:
        /*0004*/ 	.word	index@(triton_poi_fused_new_zeros_0)
        /*0008*/ 	.word	0x00000008


	//----- nvinfo : EIATTR_MIN_STACK_SIZE
	.align		4
.L_1:
        /*000c*/ 	.byte	0x04, 0x12
        /*000e*/ 	.short	(.L_3 - .L_2)
	.align		4
.L_2:
        /*0010*/ 	.word	index@(triton_poi_fused_new_zeros_0)
        /*0014*/ 	.word	0x00000000


	//----- nvinfo : EIATTR_FRAME_SIZE
	.align		4
.L_3:
        /*0018*/ 	.byte	0x04, 0x11
        /*001a*/ 	.short	(.L_5 - .L_4)
	.align		4
.L_4:
        /*001c*/ 	.word	index@(triton_poi_fused_new_zeros_0)
        /*0020*/ 	.word	0x00000000


	//----- nvinfo : EIATTR_MIN_STACK_SIZE
	.align		4
.L_5:
        /*0024*/ 	.byte	0x04, 0x12
        /*0026*/ 	.short	(.L_7 - .L_6)
	.align		4
.L_6:
        /*0028*/ 	.word	index@(triton_poi_fused_new_zeros_0)
        /*002c*/ 	.word	0x00000000
.L_7:


//--------------------- .nv.info.triton_poi_fused_new_zeros_0 --------------------------
	.section	.nv.info.triton_poi_fused_new_zeros_0,"",@"SHT_CUDA_INFO"
	.sectionflags	@""
	.align	4


	//----- nvinfo : EIATTR_CUDA_API_VERSION
	.align		4
        /*0000*/ 	.byte	0x04, 0x37
        /*0002*/ 	.short	(.L_9 - .L_8)
.L_8:
        /*0004*/ 	.word	0x0000007c


	//----- nvinfo : EIATTR_KPARAM_INFO
	.align		4
.L_9:
        /*0008*/ 	.byte	0x04, 0x17
        /*000a*/ 	.short	(.L_11 - .L_10)
.L_10:
        /*000c*/ 	.word	0x00000000
        /*0010*/ 	.short	0x0001
        /*0012*/ 	.short	0x0008
        /*0014*/ 	.byte	0x00, 0xf0, 0x11, 0x00


	//----- nvinfo : EIATTR_KPARAM_INFO
	.align		4
.L_11:
        /*0018*/ 	.byte	0x04, 0x17
        /*001a*/ 	.short	(.L_13 - .L_12)
.L_12:
        /*001c*/ 	.word	0x00000000
        /*0020*/ 	.short	0x0000
        /*0022*/ 	.short	0x0000
        /*0024*/ 	.byte	0x00, 0xf4, 0x21, 0x00


	//----- nvinfo : EIATTR_SPARSE_MMA_MASK
	.align		4
.L_13:
        /*0028*/ 	.byte	0x03, 0x50
        /*002a*/ 	.short	0x0000


	//----- nvinfo : EIATTR_MAXREG_COUNT
	.align		4
        /*002c*/ 	.byte	0x03, 0x1b
        /*002e*/ 	.short	0x00ff


	//----- nvinfo : EIATTR_EXIT_INSTR_OFFSETS
	.align		4
        /*0030*/ 	.byte	0x04, 0x1c
        /*0032*/ 	.short	(.L_15 - .L_14)


	//   ....[0]....
.L_14:
        /*0034*/ 	.word	0x00000080


	//   ....[1]....
        /*0038*/ 	.word	0x000000b0


	//----- nvinfo : EIATTR_REQNTID
	.align		4
.L_15:
        /*003c*/ 	.byte	0x04, 0x10
        /*003e*/ 	.short	(.L_17 - .L_16)
.L_16:
        /*0040*/ 	.word	0x00000080
        /*0044*/ 	.word	0x00000001
        /*0048*/ 	.word	0x00000001


	//----- nvinfo : EIATTR_CBANK_PARAM_SIZE
	.align		4
.L_17:
        /*004c*/ 	.byte	0x03, 0x19
        /*004e*/ 	.short	0x000c


	//----- nvinfo : EIATTR_PARAM_CBANK
	.align		4
        /*0050*/ 	.byte	0x04, 0x0a
        /*0052*/ 	.short	(.L_19 - .L_18)
	.align		4
.L_18:
        /*0054*/ 	.word	index@(.nv.constant0.triton_poi_fused_new_zeros_0)
        /*0058*/ 	.short	0x0210
        /*005a*/ 	.short	0x000c


	//----- nvinfo : EIATTR_SW_WAR
	.align		4
.L_19:
        /*005c*/ 	.byte	0x04, 0x36
        /*005e*/ 	.short	(.L_21 - .L_20)
.L_20:
        /*0060*/ 	.word	0x00000008
.L_21:


//--------------------- .nv.callgraph             --------------------------
	.section	.nv.callgraph,"",@"SHT_CUDA_CALLGRAPH"
	.align	4
	.sectionentsize	8
	.align		4
        /*0000*/ 	.word	0x00000000
	.align		4
        /*0004*/ 	.word	0xffffffff
	.align		4
        /*0008*/ 	.word	0x00000000
	.align		4
        /*000c*/ 	.word	0xfffffffe
	.align		4
        /*0010*/ 	.word	0x00000000
	.align		4
        /*0014*/ 	.word	0xfffffffd
	.align		4
        /*0018*/ 	.word	0x00000000
	.align		4
        /*001c*/ 	.word	0xfffffffc


//--------------------- .text.triton_poi_fused_new_zeros_0 --------------------------
	.section	.text.triton_poi_fused_new_zeros_0,"ax",@progbits
	.align	128
        .global         triton_poi_fused_new_zeros_0
        .type           triton_poi_fused_new_zeros_0,@function
        .size           triton_poi_fused_new_zeros_0,(.L_x_1 - triton_poi_fused_new_zeros_0)
        .other          triton_poi_fused_new_zeros_0,@"STO_CUDA_ENTRY STV_DEFAULT"
triton_poi_fused_new_zeros_0:
.text.triton_poi_fused_new_zeros_0:
[----:B------:R-:W0:Y:S02]  /*0000*/  LDC R1, c[0x0][0x28] ;  /* 0x00000a00ff017b82 */ /* 0x000e240000000800 */
[----:B------:R-:W1:Y:S01]  /*0010*/  S2R R0, SR_TID.X ;  /* 0x0000000000007919 */ /* 0x000e620000002100 */
[----:B------:R-:W2:Y:S01]  /*0020*/  LDC.64 R2, c[0x0][0x210] ;  /* 0x00008400ff027b82 */ /* 0x000ea20000000a00 */
[----:B------:R-:W3:Y:S01]  /*0030*/  S2R R5, SR_CTAID.X ;  /* 0x0000000000057919 */ /* 0x000ee20000002500 */
[----:B-1----:R-:W-:-:S04]  /*0040*/  LOP3.LUT R0, R0, 0x7f, RZ, 0xc0, !PT ;  /* 0x0000007f00007812 */ /* 0x002fc800078ec0ff */
[----:B---3--:R-:W-:-:S04]  /*0050*/  LEA R5, R5, R0, 0x7 ;  /* 0x0000000005057211 */ /* 0x008fc800078e38ff */
[C---:B------:R-:W-:Y:S01]  /*0060*/  ISETP.GE.AND P0, PT, R5.reuse, 0x80, PT ;  /* 0x000000800500780c */ /* 0x040fe20003f06270 */
[----:B--2---:R-:W-:-:S12]  /*0070*/  IMAD.WIDE R2, R5, 0x4, R2 ;  /* 0x0000000405027825 */ /* 0x004fd800078e0202 */
[----:B------:R-:W-:Y:S05]  /*0080*/  @P0 EXIT ;  /* 0x000000000000094d */ /* 0x000fea0003800000 */
[----:B------:R-:W-:Y:S02]  /*0090*/  ULDC.64 UR4, c[0x0][0x208] ;  /* 0x0000820000047ab9 */ /* 0x000fe40000000a00 */
[----:B------:R-:W-:Y:S01]  /*00a0*/  STG.E desc[UR4][R2.64], RZ ;  /* 0x000000ff02007986 */ /* 0x000fe2000c101904 */
[----:B------:R-:W-:Y:S05]  /*00b0*/  EXIT ;  /* 0x000000000000794d */ /* 0x000fea0003800000 */
.L_x_0:
[----:B------:R-:W-:-:S00]  /*00c0*/  BRA `(.L_x_0) ;  /* 0xfffffffc00fc7947 */ /* 0x000fc0000383ffff */
[----:B------:R-:W-:-:S00]  /*00d0*/  NOP ;  /* 0x0000000000007918 */ /* 0x000fc00000000000 */
        /* <DEDUP_REMOVED lines=10> */
.L_x_1:


//--------------------- .nv.constant0.triton_poi_fused_new_zeros_0 --------------------------
	.section	.nv.constant0.triton_poi_fused_new_zeros_0,"a",@progbits
	.sectionflags	@""
	.align	4
.nv.constant0.triton_poi_fused_new_zeros_0:
	.zero		540
